	.headerflags	@"EF_CUDA_TEXMODE_UNIFIED EF_CUDA_64BIT_ADDRESS EF_CUDA_ACCELERATORS EF_CUDA_SM90 EF_CUDA_VIRTUAL_SM(EF_CUDA_SM90)"
	.elftype	@"ET_EXEC"


//--------------------- .nv.info                  --------------------------
	.section	.nv.info,"",@"SHT_CUDA_INFO"
	.align	4


	//----- nvinfo : EIATTR_REGCOUNT
	.align		4
        /*0000*/ 	.byte	0x04, 0x2f
        /*0002*/ 	.short	(.L_1 - .L_0)
	.align		4
.L_0:
        /*0004*/ 	.word	index@(triton_poi_fused_cat_137)
        /*0008*/ 	.word	0x0000000e


	//----- nvinfo : EIATTR_MIN_STACK_SIZE
	.align		4
.L_1:
        /*000c*/ 	.byte	0x04, 0x12
        /*000e*/ 	.short	(.L_3 - .L_2)
	.align		4
.L_2:
        /*0010*/ 	.word	index@(triton_poi_fused_cat_137)
        /*0014*/ 	.word	0x00000000


	//----- nvinfo : EIATTR_FRAME_SIZE
	.align		4
.L_3:
        /*0018*/ 	.byte	0x04, 0x11
        /*001a*/ 	.short	(.L_5 - .L_4)
	.align		4
.L_4:
        /*001c*/ 	.word	index@(triton_poi_fused_cat_137)
        /*0020*/ 	.word	0x00000000


	//----- nvinfo : EIATTR_MIN_STACK_SIZE
	.align		4
.L_5:
        /*0024*/ 	.byte	0x04, 0x12
        /*0026*/ 	.short	(.L_7 - .L_6)
	.align		4
.L_6:
        /*0028*/ 	.word	index@(triton_poi_fused_cat_137)
        /*002c*/ 	.word	0x00000000
.L_7:


//--------------------- .nv.info.triton_poi_fused_cat_137 --------------------------
	.section	.nv.info.triton_poi_fused_cat_137,"",@"SHT_CUDA_INFO"
	.sectionflags	@""
	.align	4


	//----- nvinfo : EIATTR_CUDA_API_VERSION
	.align		4
        /*0000*/ 	.byte	0x04, 0x37
        /*0002*/ 	.short	(.L_9 - .L_8)
.L_8:
        /*0004*/ 	.word	0x0000007c


	//----- nvinfo : EIATTR_KPARAM_INFO
	.align		4
.L_9:
        /*0008*/ 	.byte	0x04, 0x17
        /*000a*/ 	.short	(.L_11 - .L_10)
.L_10:
        /*000c*/ 	.word	0x00000000
        /*0010*/ 	.short	0x0003
        /*0012*/ 	.short	0x0018
        /*0014*/ 	.byte	0x00, 0xf0, 0x11, 0x00


	//----- nvinfo : EIATTR_KPARAM_INFO
	.align		4
.L_11:
        /*0018*/ 	.byte	0x04, 0x17
        /*001a*/ 	.short	(.L_13 - .L_12)
.L_12:
        /*001c*/ 	.word	0x00000000
        /*0020*/ 	.short	0x0002
        /*0022*/ 	.short	0x0010
        /*0024*/ 	.byte	0x00, 0xf4, 0x21, 0x00


	//----- nvinfo : EIATTR_KPARAM_INFO
	.align		4
.L_13:
        /*0028*/ 	.byte	0x04, 0x17
        /*002a*/ 	.short	(.L_15 - .L_14)
.L_14:
        /*002c*/ 	.word	0x00000000
        /*0030*/ 	.short	0x0001
        /*0032*/ 	.short	0x0008
        /*0034*/ 	.byte	0x00, 0xf4, 0x21, 0x00


	//----- nvinfo : EIATTR_KPARAM_INFO
	.align		4
.L_15:
        /*0038*/ 	.byte	0x04, 0x17
        /*003a*/ 	.short	(.L_17 - .L_16)
.L_16:
        /*003c*/ 	.word	0x00000000
        /*0040*/ 	.short	0x0000
        /*0042*/ 	.short	0x0000
        /*0044*/ 	.byte	0x00, 0xf4, 0x21, 0x00


	//----- nvinfo : EIATTR_SPARSE_MMA_MASK
	.align		4
.L_17:
        /*0048*/ 	.byte	0x03, 0x50
        /*004a*/ 	.short	0x0000


	//----- nvinfo : EIATTR_MAXREG_COUNT
	.align		4
        /*004c*/ 	.byte	0x03, 0x1b
        /*004e*/ 	.short	0x00ff


	//----- nvinfo : EIATTR_EXIT_INSTR_OFFSETS
	.align		4
        /*0050*/ 	.byte	0x04, 0x1c
        /*0052*/ 	.short	(.L_19 - .L_18)


	//   ....[0]....
.L_18:
        /*0054*/ 	.word	0x00000170


	//   ....[1]....
        /*0058*/ 	.word	0x00000190


	//----- nvinfo : EIATTR_REQNTID
	.align		4
.L_19:
        /*005c*/ 	.byte	0x04, 0x10
        /*005e*/ 	.short	(.L_21 - .L_20)
.L_20:
        /*0060*/ 	.word	0x00000080
        /*0064*/ 	.word	0x00000001
        /*0068*/ 	.word	0x00000001


	//----- nvinfo : EIATTR_CBANK_PARAM_SIZE
	.align		4
.L_21:
        /*006c*/ 	.byte	0x03, 0x19
        /*006e*/ 	.short	0x001c


	//----- nvinfo : EIATTR_PARAM_CBANK
	.align		4
        /*0070*/ 	.byte	0x04, 0x0a
        /*0072*/ 	.short	(.L_23 - .L_22)
	.align		4
.L_22:
        /*0074*/ 	.word	index@(.nv.constant0.triton_poi_fused_cat_137)
        /*0078*/ 	.short	0x0210
        /*007a*/ 	.short	0x001c


	//----- nvinfo : EIATTR_SW_WAR
	.align		4
.L_23:
        /*007c*/ 	.byte	0x04, 0x36
        /*007e*/ 	.short	(.L_25 - .L_24)
.L_24:
        /*0080*/ 	.word	0x00000008
.L_25:


//--------------------- .nv.callgraph             --------------------------
	.section	.nv.callgraph,"",@"SHT_CUDA_CALLGRAPH"
	.align	4
	.sectionentsize	8
	.align		4
        /*0000*/ 	.word	0x00000000
	.align		4
        /*0004*/ 	.word	0xffffffff
	.align		4
        /*0008*/ 	.word	0x00000000
	.align		4
        /*000c*/ 	.word	0xfffffffe
	.align		4
        /*0010*/ 	.word	0x00000000
	.align		4
        /*0014*/ 	.word	0xfffffffd
	.align		4
        /*0018*/ 	.word	0x00000000
	.align		4
        /*001c*/ 	.word	0xfffffffc


//--------------------- .text.triton_poi_fused_cat_137 --------------------------
	.section	.text.triton_poi_fused_cat_137,"ax",@progbits
	.align	128
        .global         triton_poi_fused_cat_137
        .type           triton_poi_fused_cat_137,@function
        .size           triton_poi_fused_cat_137,(.L_x_1 - triton_poi_fused_cat_137)
        .other          triton_poi_fused_cat_137,@"STO_CUDA_ENTRY STV_DEFAULT"
triton_poi_fused_cat_137:
.text.triton_poi_fused_cat_137:
[----:B------:R-:W0:Y:S02]  /*0000*/  LDC R1, c[0x0][0x28] ;  /* 0x00000a00ff017b82 */ /* 0x000e240000000800 */
[----:B------:R-:W1:Y:S01]  /*0010*/  S2R R0, SR_TID.X ;  /* 0x0000000000007919 */ /* 0x000e620000002100 */
[----:B------:R-:W2:Y:S01]  /*0020*/  LDC.64 R2, c[0x0][0x210] ;  /* 0x00008400ff027b82 */ /* 0x000ea20000000a00 */
[----:B------:R-:W-:Y:S01]  /*0030*/  IMAD.MOV.U32 R11, RZ, RZ, RZ ;  /* 0x000000ffff0b7224 */ /* 0x000fe200078e00ff */
[----:B------:R-:W-:Y:S01]  /*0040*/  ULDC.64 UR4, c[0x0][0x208] ;  /* 0x0000820000047ab9 */ /* 0x000fe20000000a00 */
[----:B------:R-:W3:Y:S05]  /*0050*/  S2R R9, SR_CTAID.X ;  /* 0x0000000000097919 */ /* 0x000eea0000002500 */
[----:B------:R-:W4:Y:S08]  /*0060*/  LDC.64 R4, c[0x0][0x218] ;  /* 0x00008600ff047b82 */ /* 0x000f300000000a00 */
[----:B------:R-:W5:Y:S01]  /*0070*/  LDC.64 R6, c[0x0][0x220] ;  /* 0x00008800ff067b82 */ /* 0x000f620000000a00 */
[----:B-1----:R-:W-:-:S05]  /*0080*/  LOP3.LUT R0, R0, 0x7f, RZ, 0xc0, !PT ;  /* 0x0000007f00007812 */ /* 0x002fca00078ec0ff */
[----:B---3--:R-:W-:-:S04]  /*0090*/  IMAD R9, R9, 0x80, R0 ;  /* 0x0000008009097824 */ /* 0x008fc800078e0200 */
[C---:B--2---:R-:W-:Y:S01]  /*00a0*/  IMAD.WIDE R2, R9.reuse, 0x4, R2 ;  /* 0x0000000409027825 */ /* 0x044fe200078e0202 */
[----:B------:R-:W-:-:S13]  /*00b0*/  ISETP.GE.AND P0, PT, R9, 0x200, PT ;  /* 0x000002000900780c */ /* 0x000fda0003f06270 */
[----:B------:R5:W2:Y:S01]  /*00c0*/  @!P0 LDG.E R11, desc[UR4][R2.64] ;  /* 0x00000004020b8981 */ /* 0x000aa2000c1e1900 */
[----:B------:R-:W-:-:S04]  /*00d0*/  SHF.R.S32.HI R0, RZ, 0x1f, R9 ;  /* 0x0000001fff007819 */ /* 0x000fc80000011409 */
[----:B------:R-:W-:-:S04]  /*00e0*/  LEA.HI R0, R0, R9, RZ, 0x7 ;  /* 0x0000000900007211 */ /* 0x000fc800078f38ff */
[----:B------:R-:W-:Y:S02]  /*00f0*/  LOP3.LUT R8, R0, 0xffffff80, RZ, 0xc0, !PT ;  /* 0xffffff8000087812 */ /* 0x000fe400078ec0ff */
[----:B------:R-:W-:Y:S02]  /*0100*/  SHF.R.S32.HI R0, RZ, 0x7, R0 ;  /* 0x00000007ff007819 */ /* 0x000fe40000011400 */
[----:B------:R-:W-:-:S05]  /*0110*/  IADD3 R9, R9, -R8, RZ ;  /* 0x8000000809097210 */ /* 0x000fca0007ffe0ff */
[----:B------:R-:W-:-:S04]  /*0120*/  IMAD R9, R0, 0x1800, R9 ;  /* 0x0000180000097824 */ /* 0x000fc800078e0209 */
[----:B----4-:R-:W-:-:S04]  /*0130*/  IMAD.WIDE R4, R9, 0x4, R4 ;  /* 0x0000000409047825 */ /* 0x010fc800078e0204 */
[----:B------:R-:W-:-:S04]  /*0140*/  IMAD.IADD R9, R8, 0x1, R9 ;  /* 0x0000000108097824 */ /* 0x000fc800078e0209 */
[----:B-----5:R-:W-:Y:S01]  /*0150*/  IMAD.WIDE R2, R9, 0x4, R6 ;  /* 0x0000000409027825 */ /* 0x020fe200078e0206 */
[----:B--2---:R1:W-:Y:S01]  /*0160*/  @!P0 STG.E desc[UR4][R4.64], R11 ;  /* 0x0000000b04008986 */ /* 0x0043e2000c101904 */
[----:B------:R-:W-:Y:S05]  /*0170*/  @P0 EXIT ;  /* 0x000000000000094d */ /* 0x000fea0003800000 */
[----:B------:R-:W-:Y:S01]  /*0180*/  STG.E desc[UR4][R2.64], R11 ;  /* 0x0000000b02007986 */ /* 0x000fe2000c101904 */
[----:B------:R-:W-:Y:S05]  /*0190*/  EXIT ;  /* 0x000000000000794d */ /* 0x000fea0003800000 */
.L_x_0:
[----:B------:R-:W-:-:S00]  /*01a0*/  BRA `(.L_x_0) ;  /* 0xfffffffc00fc7947 */ /* 0x000fc0000383ffff */
[----:B------:R-:W-:-:S00]  /*01b0*/  NOP ;  /* 0x0000000000007918 */ /* 0x000fc00000000000 */
        /* <DEDUP_REMOVED lines=12> */
.L_x_1:


//--------------------- .nv.constant0.triton_poi_fused_cat_137 --------------------------
	.section	.nv.constant0.triton_poi_fused_cat_137,"a",@progbits
	.sectionflags	@""
	.align	4
.nv.constant0.triton_poi_fused_cat_137:
	.zero		556
